//
// Generated by NVIDIA NVVM Compiler
//
// Compiler Build ID: CL-36424714
// Cuda compilation tools, release 13.0, V13.0.88
// Based on NVVM 20.0.0
//

.version 9.0
.target sm_100
.address_size 64

	// .globl	_Z12patternMatchPcS_PiS0_iiS0_
.global .attribute(.managed) .align 4 .u32 match;

.visible .entry _Z12patternMatchPcS_PiS0_iiS0_(
	.param .u64 .ptr .align 1 _Z12patternMatchPcS_PiS0_iiS0__param_0,
	.param .u64 .ptr .align 1 _Z12patternMatchPcS_PiS0_iiS0__param_1,
	.param .u64 .ptr .align 1 _Z12patternMatchPcS_PiS0_iiS0__param_2,
	.param .u64 .ptr .align 1 _Z12patternMatchPcS_PiS0_iiS0__param_3,
	.param .u32 _Z12patternMatchPcS_PiS0_iiS0__param_4,
	.param .u32 _Z12patternMatchPcS_PiS0_iiS0__param_5,
	.param .u64 .ptr .align 1 _Z12patternMatchPcS_PiS0_iiS0__param_6
)
{
	.reg .pred 	%p<11>;
	.reg .b16 	%rs<4>;
	.reg .b32 	%r<32>;
	.reg .b32 	%f<5>;
	.reg .b64 	%rd<25>;

	ld.param.u64 	%rd10, [_Z12patternMatchPcS_PiS0_iiS0__param_0];
	ld.param.u64 	%rd11, [_Z12patternMatchPcS_PiS0_iiS0__param_1];
	ld.param.u64 	%rd14, [_Z12patternMatchPcS_PiS0_iiS0__param_2];
	ld.param.u64 	%rd12, [_Z12patternMatchPcS_PiS0_iiS0__param_3];
	ld.param.u32 	%r14, [_Z12patternMatchPcS_PiS0_iiS0__param_4];
	ld.param.u32 	%r15, [_Z12patternMatchPcS_PiS0_iiS0__param_5];
	ld.param.u64 	%rd13, [_Z12patternMatchPcS_PiS0_iiS0__param_6];
	cvta.to.global.u64 	%rd1, %rd14;
	mov.u32 	%r16, %tid.x;
	mov.u32 	%r17, %ctaid.x;
	mov.u32 	%r18, %ntid.x;
	mad.lo.s32 	%r1, %r17, %r18, %r16;
	cvt.rn.f32.s32 	%f1, %r15;
	mov.u32 	%r19, %nctaid.x;
	mul.lo.s32 	%r20, %r19, %r18;
	cvt.rn.f32.u32 	%f2, %r20;
	div.rn.f32 	%f3, %f1, %f2;
	cvt.rpi.f32.f32 	%f4, %f3;
	cvt.rzi.s32.f32 	%r2, %f4;
	mul.lo.s32 	%r27, %r2, %r1;
	setp.ge.s32 	%p1, %r27, %r15;
	setp.lt.s32 	%p2, %r2, 1;
	or.pred  	%p3, %p1, %p2;
	@%p3 bra 	$L__BB0_9;
	cvta.to.global.u64 	%rd15, %rd13;
	mul.wide.s32 	%rd16, %r1, 4;
	add.s64 	%rd2, %rd15, %rd16;
	cvt.s64.s32 	%rd3, %r14;
	mul.wide.s32 	%rd17, %r14, 4;
	add.s64 	%rd4, %rd1, %rd17;
	add.s32 	%r4, %r27, %r2;
	cvta.to.global.u64 	%rd5, %rd11;
	cvta.to.global.u64 	%rd6, %rd10;
	cvta.to.global.u64 	%rd7, %rd12;
	mov.b32 	%r30, 0;
$L__BB0_2:
	cvt.s64.s32 	%rd8, %r27;
	add.s64 	%rd9, %rd5, %rd8;
	setp.lt.s32 	%p4, %r30, 0;
	@%p4 bra 	$L__BB0_6;
	ld.global.u8 	%rs1, [%rd9];
$L__BB0_4:
	cvt.u64.u32 	%rd18, %r30;
	add.s64 	%rd19, %rd6, %rd18;
	ld.global.u8 	%rs2, [%rd19];
	setp.eq.s16 	%p5, %rs1, %rs2;
	@%p5 bra 	$L__BB0_6;
	mul.wide.u32 	%rd20, %r30, 4;
	add.s64 	%rd21, %rd1, %rd20;
	ld.global.u32 	%r30, [%rd21];
	setp.gt.s32 	%p6, %r30, -1;
	@%p6 bra 	$L__BB0_4;
$L__BB0_6:
	cvt.u32.u64 	%r22, %rd8;
	add.s32 	%r30, %r30, 1;
	add.s32 	%r27, %r22, 1;
	setp.ne.s32 	%p7, %r30, %r14;
	@%p7 bra 	$L__BB0_8;
	ld.global.u32 	%r23, [%rd2];
	add.s32 	%r24, %r23, 1;
	st.global.u32 	[%rd2], %r24;
	sub.s64 	%rd22, %rd8, %rd3;
	shl.b64 	%rd23, %rd22, 2;
	add.s64 	%rd24, %rd7, %rd23;
	mov.b32 	%r25, 1;
	st.global.u32 	[%rd24+4], %r25;
	ld.global.u32 	%r30, [%rd4];
$L__BB0_8:
	setp.lt.s32 	%p8, %r27, %r15;
	sub.s32 	%r26, %r27, %r30;
	setp.lt.s32 	%p9, %r26, %r4;
	and.pred  	%p10, %p8, %p9;
	@%p10 bra 	$L__BB0_2;
$L__BB0_9:
	ret;

}


// ===== COMPILED SASS (sm_100) =====

	.target	sm_100

	.elftype	@"ET_EXEC"


//--------------------- .note.nv.tkinfo           --------------------------
	.section	.note.nv.tkinfo,"",@"SHT_NOTE"
	.sectionflags	@"SHF_NOTE_NV_TKINFO"
	.tkinfo
        /*0018*/ 	.word	0x00000002
        /*0030*/ 	.string	""
        /*0030*/ 	.string	"ptxas"
        /*0030*/ 	.string	"Cuda compilation tools, release 13.0, V13.0.88"
        /*0030*/ 	.string	"Build cuda_13.0.r13.0/compiler.36424714_0"
        /*0030*/ 	.string	"-arch sm_100 -m 64 "



//--------------------- .note.nv.cuinfo           --------------------------
	.section	.note.nv.cuinfo,"",@"SHT_NOTE"
	.sectionflags	@"SHF_NOTE_NV_CUINFO"
        /*0018*/ 	.short	0x0002
        /*001a*/ 	.short	0x0064
        /*001c*/ 	.short	0x0082
	.zero		2


//--------------------- .nv.info                  --------------------------
	.section	.nv.info,"",@"SHT_CUDA_INFO"
	.align	4


	//----- nvinfo : EIATTR_REGCOUNT
	.align		4
        /*0000*/ 	.byte	0x04, 0x2f
        /*0002*/ 	.short	(.L_2 - .L_1)
	.align		4
.L_1:
        /*0004*/ 	.word	index@(_Z12patternMatchPcS_PiS0_iiS0_)
        /*0008*/ 	.word	0x00000014


	//----- nvinfo : EIATTR_FRAME_SIZE
	.align		4
.L_2:
        /*000c*/ 	.byte	0x04, 0x11
        /*000e*/ 	.short	(.L_4 - .L_3)
	.align		4
.L_3:
        /*0010*/ 	.word	index@($__internal_0_$__cuda_sm3x_div_rn_noftz_f32_slowpath)
        /*0014*/ 	.word	0x00000000


	//----- nvinfo : EIATTR_FRAME_SIZE
	.align		4
.L_4:
        /*0018*/ 	.byte	0x04, 0x11
        /*001a*/ 	.short	(.L_6 - .L_5)
	.align		4
.L_5:
        /*001c*/ 	.word	index@(_Z12patternMatchPcS_PiS0_iiS0_)
        /*0020*/ 	.word	0x00000000


	//----- nvinfo : EIATTR_MIN_STACK_SIZE
	.align		4
.L_6:
        /*0024*/ 	.byte	0x04, 0x12
        /*0026*/ 	.short	(.L_8 - .L_7)
	.align		4
.L_7:
        /*0028*/ 	.word	index@(_Z12patternMatchPcS_PiS0_iiS0_)
        /*002c*/ 	.word	0x00000000
.L_8:


//--------------------- .nv.compat                --------------------------
	.section	.nv.compat,"",@"SHT_CUDA_COMPAT_INFO"
	.align	4
        /*0000*/ 	.byte	0x02, 0x09, 0x00, 0x00, 0x02, 0x02, 0x01, 0x00, 0x02, 0x05, 0x05, 0x00, 0x03, 0x07, 0x01, 0x01
        /*0010*/ 	.byte	0x02, 0x03, 0x00, 0x00, 0x02, 0x06, 0x01, 0x00, 0x04, 0x0b, 0x08, 0x00, 0x01, 0x00, 0x00, 0x00
        /*0020*/ 	.byte	0x00, 0x00, 0x00, 0x00


//--------------------- .nv.info._Z12patternMatchPcS_PiS0_iiS0_ --------------------------
	.section	.nv.info._Z12patternMatchPcS_PiS0_iiS0_,"",@"SHT_CUDA_INFO"
	.sectionflags	@""
	.align	4


	//----- nvinfo : EIATTR_CUDA_API_VERSION
	.align		4
        /*0000*/ 	.byte	0x04, 0x37
        /*0002*/ 	.short	(.L_10 - .L_9)
.L_9:
        /*0004*/ 	.word	0x00000082


	//----- nvinfo : EIATTR_KPARAM_INFO
	.align		4
.L_10:
        /*0008*/ 	.byte	0x04, 0x17
        /*000a*/ 	.short	(.L_12 - .L_11)
.L_11:
        /*000c*/ 	.word	0x00000000
        /*0010*/ 	.short	0x0006
        /*0012*/ 	.short	0x0028
        /*0014*/ 	.byte	0x00, 0xf5, 0x21, 0x00


	//----- nvinfo : EIATTR_KPARAM_INFO
	.align		4
.L_12:
        /*0018*/ 	.byte	0x04, 0x17
        /*001a*/ 	.short	(.L_14 - .L_13)
.L_13:
        /*001c*/ 	.word	0x00000000
        /*0020*/ 	.short	0x0005
        /*0022*/ 	.short	0x0024
        /*0024*/ 	.byte	0x00, 0xf0, 0x11, 0x00


	//----- nvinfo : EIATTR_KPARAM_INFO
	.align		4
.L_14:
        /*0028*/ 	.byte	0x04, 0x17
        /*002a*/ 	.short	(.L_16 - .L_15)
.L_15:
        /*002c*/ 	.word	0x00000000
        /*0030*/ 	.short	0x0004
        /*0032*/ 	.short	0x0020
        /*0034*/ 	.byte	0x00, 0xf0, 0x11, 0x00


	//----- nvinfo : EIATTR_KPARAM_INFO
	.align		4
.L_16:
        /*0038*/ 	.byte	0x04, 0x17
        /*003a*/ 	.short	(.L_18 - .L_17)
.L_17:
        /*003c*/ 	.word	0x00000000
        /*0040*/ 	.short	0x0003
        /*0042*/ 	.short	0x0018
        /*0044*/ 	.byte	0x00, 0xf5, 0x21, 0x00


	//----- nvinfo : EIATTR_KPARAM_INFO
	.align		4
.L_18:
        /*0048*/ 	.byte	0x04, 0x17
        /*004a*/ 	.short	(.L_20 - .L_19)
.L_19:
        /*004c*/ 	.word	0x00000000
        /*0050*/ 	.short	0x0002
        /*0052*/ 	.short	0x0010
        /*0054*/ 	.byte	0x00, 0xf5, 0x21, 0x00


	//----- nvinfo : EIATTR_KPARAM_INFO
	.align		4
.L_20:
        /*0058*/ 	.byte	0x04, 0x17
        /*005a*/ 	.short	(.L_22 - .L_21)
.L_21:
        /*005c*/ 	.word	0x00000000
        /*0060*/ 	.short	0x0001
        /*0062*/ 	.short	0x0008
        /*0064*/ 	.byte	0x00, 0xf5, 0x21, 0x00


	//----- nvinfo : EIATTR_KPARAM_INFO
	.align		4
.L_22:
        /*0068*/ 	.byte	0x04, 0x17
        /*006a*/ 	.short	(.L_24 - .L_23)
.L_23:
        /*006c*/ 	.word	0x00000000
        /*0070*/ 	.short	0x0000
        /*0072*/ 	.short	0x0000
        /*0074*/ 	.byte	0x00, 0xf5, 0x21, 0x00


	//----- nvinfo : EIATTR_SPARSE_MMA_MASK
	.align		4
.L_24:
        /*0078*/ 	.byte	0x03, 0x50
        /*007a*/ 	.short	0x0000


	//----- nvinfo : EIATTR_MAXREG_COUNT
	.align		4
        /*007c*/ 	.byte	0x03, 0x1b
        /*007e*/ 	.short	0x00ff


	//----- nvinfo : EIATTR_MERCURY_ISA_VERSION
	.align		4
        /*0080*/ 	.byte	0x03, 0x5f
        /*0082*/ 	.short	0x0101


	//----- nvinfo : EIATTR_VRC_CTA_INIT_COUNT
	.align		4
        /*0084*/ 	.byte	0x02, 0x4a
	.zero		1
	.zero		1


	//----- nvinfo : EIATTR_EXIT_INSTR_OFFSETS
	.align		4
        /*0088*/ 	.byte	0x04, 0x1c
        /*008a*/ 	.short	(.L_26 - .L_25)


	//   ....[0]....
.L_25:
        /*008c*/ 	.word	0x000001a0


	//   ....[1]....
        /*0090*/ 	.word	0x00000500


	//----- nvinfo : EIATTR_CRS_STACK_SIZE
	.align		4
.L_26:
        /*0094*/ 	.byte	0x04, 0x1e
        /*0096*/ 	.short	(.L_28 - .L_27)
.L_27:
        /*0098*/ 	.word	0x00000000


	//----- nvinfo : EIATTR_CBANK_PARAM_SIZE
	.align		4
.L_28:
        /*009c*/ 	.byte	0x03, 0x19
        /*009e*/ 	.short	0x0030


	//----- nvinfo : EIATTR_PARAM_CBANK
	.align		4
        /*00a0*/ 	.byte	0x04, 0x0a
        /*00a2*/ 	.short	(.L_30 - .L_29)
	.align		4
.L_29:
        /*00a4*/ 	.word	index@(.nv.constant0._Z12patternMatchPcS_PiS0_iiS0_)
        /*00a8*/ 	.short	0x0380
        /*00aa*/ 	.short	0x0030


	//----- nvinfo : EIATTR_SW_WAR
	.align		4
.L_30:
        /*00ac*/ 	.byte	0x04, 0x36
        /*00ae*/ 	.short	(.L_32 - .L_31)
.L_31:
        /*00b0*/ 	.word	0x00000008
.L_32:


//--------------------- .nv.callgraph             --------------------------
	.section	.nv.callgraph,"",@"SHT_CUDA_CALLGRAPH"
	.align	4
	.sectionentsize	8
	.align		4
        /*0000*/ 	.word	0x00000000
	.align		4
        /*0004*/ 	.word	0xffffffff
	.align		4
        /*0008*/ 	.word	0x00000000
	.align		4
        /*000c*/ 	.word	0xfffffffe
	.align		4
        /*0010*/ 	.word	0x00000000
	.align		4
        /*0014*/ 	.word	0xfffffffd
	.align		4
        /*0018*/ 	.word	0x00000000
	.align		4
        /*001c*/ 	.word	0xfffffffc


//--------------------- .nv.constant4             --------------------------
	.section	.nv.constant4,"a",@progbits
	.align	8
	.align		8
.nv.constant4:
        /*0000*/ 	.dword	match


//--------------------- .text._Z12patternMatchPcS_PiS0_iiS0_ --------------------------
	.section	.text._Z12patternMatchPcS_PiS0_iiS0_,"ax",@progbits
	.align	128
        .global         _Z12patternMatchPcS_PiS0_iiS0_
        .type           _Z12patternMatchPcS_PiS0_iiS0_,@function
        .size           _Z12patternMatchPcS_PiS0_iiS0_,(.L_x_16 - _Z12patternMatchPcS_PiS0_iiS0_)
        .other          _Z12patternMatchPcS_PiS0_iiS0_,@"STO_CUDA_ENTRY STV_DEFAULT"
_Z12patternMatchPcS_PiS0_iiS0_:
.text._Z12patternMatchPcS_PiS0_iiS0_:
[----:B------:R-:W-:Y:S08]  /*0000*/  LDC R1, c[0x0][0x37c] ;  /* 0x0000df00ff017b82 */ /* 0x000ff00000000800 */
[----:B------:R-:W0:Y:S01]  /*0010*/  LDC R8, c[0x0][0x360] ;  /* 0x0000d800ff087b82 */ /* 0x000e220000000800 */
[----:B------:R-:W0:Y:S01]  /*0020*/  LDCU UR4, c[0x0][0x370] ;  /* 0x00006e00ff0477ac */ /* 0x000e220008000800 */
[----:B------:R-:W1:Y:S01]  /*0030*/  S2R R7, SR_TID.X ;  /* 0x0000000000077919 */ /* 0x000e620000002100 */
[----:B------:R-:W2:Y:S01]  /*0040*/  LDCU UR5, c[0x0][0x3a4] ;  /* 0x00007480ff0577ac */ /* 0x000ea20008000800 */
[----:B0-----:R-:W-:-:S04]  /*0050*/  IMAD R0, R8, UR4, RZ ;  /* 0x0000000408007c24 */ /* 0x001fc8000f8e02ff */
[----:B------:R-:W1:Y:S01]  /*0060*/  S2UR UR4, SR_CTAID.X ;  /* 0x00000000000479c3 */ /* 0x000e620000002500 */
[----:B------:R-:W-:Y:S02]  /*0070*/  I2FP.F32.U32 R3, R0 ;  /* 0x0000000000037245 */ /* 0x000fe40000201000 */
[----:B--2---:R-:W-:Y:S02]  /*0080*/  I2FP.F32.S32 R0, UR5 ;  /* 0x0000000500007c45 */ /* 0x004fe40008201400 */
[----:B------:R-:W0:Y:S08]  /*0090*/  MUFU.RCP R2, R3 ;  /* 0x0000000300027308 */ /* 0x000e300000001000 */
[----:B------:R-:W2:Y:S01]  /*00a0*/  FCHK P0, R0, R3 ;  /* 0x0000000300007302 */ /* 0x000ea20000000000 */
[----:B0-----:R-:W-:-:S04]  /*00b0*/  FFMA R5, -R3, R2, 1 ;  /* 0x3f80000003057423 */ /* 0x001fc80000000102 */
[----:B------:R-:W-:Y:S01]  /*00c0*/  FFMA R5, R2, R5, R2 ;  /* 0x0000000502057223 */ /* 0x000fe20000000002 */
[----:B-1----:R-:W-:-:S03]  /*00d0*/  IMAD R2, R8, UR4, R7 ;  /* 0x0000000408027c24 */ /* 0x002fc6000f8e0207 */
[----:B------:R-:W-:-:S04]  /*00e0*/  FFMA R4, R0, R5, RZ ;  /* 0x0000000500047223 */ /* 0x000fc800000000ff */
[----:B------:R-:W-:-:S04]  /*00f0*/  FFMA R6, -R3, R4, R0 ;  /* 0x0000000403067223 */ /* 0x000fc80000000100 */
[----:B------:R-:W-:Y:S01]  /*0100*/  FFMA R4, R5, R6, R4 ;  /* 0x0000000605047223 */ /* 0x000fe20000000004 */
[----:B--2---:R-:W-:Y:S06]  /*0110*/  @!P0 BRA `(.L_x_0) ;  /* 0x00000000000c8947 */ /* 0x004fec0003800000 */
[----:B------:R-:W-:-:S07]  /*0120*/  MOV R4, 0x140 ;  /* 0x0000014000047802 */ /* 0x000fce0000000f00 */
[----:B------:R-:W-:Y:S05]  /*0130*/  CALL.REL.NOINC `($__internal_0_$__cuda_sm3x_div_rn_noftz_f32_slowpath) ;  /* 0x0000000000f47944 */ /* 0x000fea0003c00000 */
[----:B------:R-:W-:-:S07]  /*0140*/  IMAD.MOV.U32 R4, RZ, RZ, R0 ;  /* 0x000000ffff047224 */ /* 0x000fce00078e0000 */
.L_x_0:
[----:B------:R-:W0:Y:S01]  /*0150*/  F2I.CEIL.NTZ R13, R4 ;  /* 0x00000004000d7305 */ /* 0x000e22000020b100 */
[----:B------:R-:W1:Y:S01]  /*0160*/  LDCU UR4, c[0x0][0x3a4] ;  /* 0x00007480ff0477ac */ /* 0x000e620008000800 */
[----:B0-----:R-:W-:Y:S01]  /*0170*/  IMAD R0, R2, R13, RZ ;  /* 0x0000000d02007224 */ /* 0x001fe200078e02ff */
[----:B------:R-:W-:-:S04]  /*0180*/  ISETP.GE.AND P0, PT, R13, 0x1, PT ;  /* 0x000000010d00780c */ /* 0x000fc80003f06270 */
[----:B-1----:R-:W-:-:S13]  /*0190*/  ISETP.GE.OR P0, PT, R0, UR4, !P0 ;  /* 0x0000000400007c0c */ /* 0x002fda000c706670 */
[----:B------:R-:W-:Y:S05]  /*01a0*/  @P0 EXIT ;  /* 0x000000000000094d */ /* 0x000fea0003800000 */
[----:B------:R-:W0:Y:S01]  /*01b0*/  LDC.64 R4, c[0x0][0x3a8] ;  /* 0x0000ea00ff047b82 */ /* 0x000e220000000a00 */
[----:B------:R-:W-:Y:S01]  /*01c0*/  IMAD.MOV.U32 R7, RZ, RZ, RZ ;  /* 0x000000ffff077224 */ /* 0x000fe200078e00ff */
[----:B------:R-:W1:Y:S01]  /*01d0*/  LDCU.64 UR4, c[0x0][0x358] ;  /* 0x00006b00ff0477ac */ /* 0x000e620008000a00 */
[----:B------:R-:W-:Y:S01]  /*01e0*/  IMAD.IADD R6, R13, 0x1, R0 ;  /* 0x000000010d067824 */ /* 0x000fe200078e0200 */
[----:B------:R-:W2:Y:S04]  /*01f0*/  LDCU.64 UR8, c[0x0][0x380] ;  /* 0x00007000ff0877ac */ /* 0x000ea80008000a00 */
[----:B------:R-:W3:Y:S08]  /*0200*/  LDC R11, c[0x0][0x3a0] ;  /* 0x0000e800ff0b7b82 */ /* 0x000ef00000000800 */
[----:B------:R-:W4:Y:S01]  /*0210*/  LDC.64 R8, c[0x0][0x390] ;  /* 0x0000e400ff087b82 */ /* 0x000f220000000a00 */
[----:B0-----:R-:W-:Y:S01]  /*0220*/  IMAD.WIDE R2, R2, 0x4, R4 ;  /* 0x0000000402027825 */ /* 0x001fe200078e0204 */
[----:B---3--:R-:W-:-:S03]  /*0230*/  SHF.R.S32.HI R12, RZ, 0x1f, R11 ;  /* 0x0000001fff0c7819 */ /* 0x008fc6000001140b */
[----:B-12-4-:R-:W-:-:S07]  /*0240*/  IMAD.WIDE R4, R11, 0x4, R8 ;  /* 0x000000040b047825 */ /* 0x016fce00078e0208 */
.L_x_6:
[----:B------:R-:W0:Y:S01]  /*0250*/  LDCU.64 UR6, c[0x0][0x388] ;  /* 0x00007100ff0677ac */ /* 0x000e220008000a00 */
[----:B------:R-:W-:Y:S01]  /*0260*/  ISETP.GE.AND P0, PT, R7, RZ, PT ;  /* 0x000000ff0700720c */ /* 0x000fe20003f06270 */
[----:B------:R-:W-:Y:S01]  /*0270*/  BSSY.RECONVERGENT B0, `(.L_x_1) ;  /* 0x0000011000007945 */ /* 0x000fe20003800200 */
[--C-:B------:R-:W-:Y:S01]  /*0280*/  SHF.R.S32.HI R15, RZ, 0x1f, R0.reuse ;  /* 0x0000001fff0f7819 */ /* 0x100fe20000011400 */
[----:B------:R-:W-:Y:S01]  /*0290*/  IMAD.MOV.U32 R13, RZ, RZ, R0 ;  /* 0x000000ffff0d7224 */ /* 0x000fe200078e0000 */
[----:B0-----:R-:W-:-:S04]  /*02a0*/  IADD3 R8, P1, PT, R0, UR6, RZ ;  /* 0x0000000600087c10 */ /* 0x001fc8000ff3e0ff */
[----:B------:R-:W-:-:S05]  /*02b0*/  IADD3.X R9, PT, PT, R15, UR7, RZ, P1, !PT ;  /* 0x000000070f097c10 */ /* 0x000fca0008ffe4ff */
[----:B-1----:R-:W-:Y:S05]  /*02c0*/  @!P0 BRA `(.L_x_2) ;  /* 0x00000000002c8947 */ /* 0x002fea0003800000 */
[----:B------:R0:W5:Y:S01]  /*02d0*/  LDG.E.U8 R17, desc[UR4][R8.64] ;  /* 0x0000000408117981 */ /* 0x000162000c1e1100 */
[----:B------:R-:W1:Y:S02]  /*02e0*/  LDC.64 R10, c[0x0][0x390] ;  /* 0x0000e400ff0a7b82 */ /* 0x000e640000000a00 */
.L_x_3:
[----:B0-----:R-:W-:-:S05]  /*02f0*/  IADD3 R8, P0, PT, R7, UR8, RZ ;  /* 0x0000000807087c10 */ /* 0x001fca000ff1e0ff */
[----:B------:R-:W-:-:S05]  /*0300*/  IMAD.X R9, RZ, RZ, UR9, P0 ;  /* 0x00000009ff097e24 */ /* 0x000fca00080e06ff */
[----:B------:R-:W2:Y:S02]  /*0310*/  LDG.E.U8 R8, desc[UR4][R8.64] ;  /* 0x0000000408087981 */ /* 0x000ea4000c1e1100 */
[----:B--2--5:R-:W-:-:S13]  /*0320*/  ISETP.NE.AND P0, PT, R17, R8, PT ;  /* 0x000000081100720c */ /* 0x024fda0003f05270 */
[----:B------:R-:W-:Y:S05]  /*0330*/  @!P0 BRA `(.L_x_2) ;  /* 0x0000000000108947 */ /* 0x000fea0003800000 */
[----:B-1----:R-:W-:-:S05]  /*0340*/  IMAD.WIDE.U32 R8, R7, 0x4, R10 ;  /* 0x0000000407087825 */ /* 0x002fca00078e000a */
[----:B------:R-:W2:Y:S02]  /*0350*/  LDG.E R7, desc[UR4][R8.64] ;  /* 0x0000000408077981 */ /* 0x000ea4000c1e1900 */
[----:B--2---:R-:W-:-:S13]  /*0360*/  ISETP.GT.AND P0, PT, R7, -0x1, PT ;  /* 0xffffffff0700780c */ /* 0x004fda0003f04270 */
[----:B------:R-:W-:Y:S05]  /*0370*/  @P0 BRA `(.L_x_3) ;  /* 0xfffffffc00dc0947 */ /* 0x000fea000383ffff */
.L_x_2:
[----:B------:R-:W-:Y:S05]  /*0380*/  BSYNC.RECONVERGENT B0 ;  /* 0x0000000000007941 */ /* 0x000fea0003800200 */
.L_x_1:
[----:B------:R-:W0:Y:S01]  /*0390*/  LDC R8, c[0x0][0x3a0] ;  /* 0x0000e800ff087b82 */ /* 0x000e220000000800 */
[----:B------:R-:W-:Y:S01]  /*03a0*/  VIADD R7, R7, 0x1 ;  /* 0x0000000107077836 */ /* 0x000fe20000000000 */
[----:B------:R-:W-:Y:S01]  /*03b0*/  BSSY.RECONVERGENT B0, `(.L_x_4) ;  /* 0x000000f000007945 */ /* 0x000fe20003800200 */
[----:B------:R-:W-:-:S03]  /*03c0*/  VIADD R0, R0, 0x1 ;  /* 0x0000000100007836 */ /* 0x000fc60000000000 */
[----:B0-----:R-:W-:-:S13]  /*03d0*/  ISETP.NE.AND P0, PT, R7, R8, PT ;  /* 0x000000080700720c */ /* 0x001fda0003f05270 */
[----:B------:R-:W-:Y:S05]  /*03e0*/  @P0 BRA `(.L_x_5) ;  /* 0x00000000002c0947 */ /* 0x000fea0003800000 */
[----:B------:R-:W2:Y:S01]  /*03f0*/  LDG.E R7, desc[UR4][R2.64] ;  /* 0x0000000402077981 */ /* 0x000ea2000c1e1900 */
[----:B------:R-:W0:Y:S01]  /*0400*/  LDCU.64 UR6, c[0x0][0x398] ;  /* 0x00007300ff0677ac */ /* 0x000e220008000a00 */
[----:B------:R-:W-:Y:S01]  /*0410*/  IADD3 R9, P0, PT, R13, -R8, RZ ;  /* 0x800000080d097210 */ /* 0x000fe20007f1e0ff */
[----:B------:R-:W-:-:S04]  /*0420*/  IMAD.MOV.U32 R13, RZ, RZ, 0x1 ;  /* 0x00000001ff0d7424 */ /* 0x000fc800078e00ff */
[----:B-1----:R-:W-:Y:S01]  /*0430*/  IMAD.X R10, R15, 0x1, ~R12, P0 ;  /* 0x000000010f0a7824 */ /* 0x002fe200000e0e0c */
[----:B0-----:R-:W-:-:S04]  /*0440*/  LEA R8, P0, R9, UR6, 0x2 ;  /* 0x0000000609087c11 */ /* 0x001fc8000f8010ff */
[----:B------:R-:W-:Y:S01]  /*0450*/  LEA.HI.X R9, R9, UR7, R10, 0x2, P0 ;  /* 0x0000000709097c11 */ /* 0x000fe200080f140a */
[----:B--2---:R-:W-:-:S05]  /*0460*/  VIADD R11, R7, 0x1 ;  /* 0x00000001070b7836 */ /* 0x004fca0000000000 */
[----:B------:R0:W-:Y:S04]  /*0470*/  STG.E desc[UR4][R2.64], R11 ;  /* 0x0000000b02007986 */ /* 0x0001e8000c101904 */
[----:B------:R0:W-:Y:S04]  /*0480*/  STG.E desc[UR4][R8.64+0x4], R13 ;  /* 0x0000040d08007986 */ /* 0x0001e8000c101904 */
[----:B------:R0:W5:Y:S02]  /*0490*/  LDG.E R7, desc[UR4][R4.64] ;  /* 0x0000000404077981 */ /* 0x000164000c1e1900 */
.L_x_5:
[----:B------:R-:W-:Y:S05]  /*04a0*/  BSYNC.RECONVERGENT B0 ;  /* 0x0000000000007941 */ /* 0x000fea0003800200 */
.L_x_4:
[----:B------:R-:W2:Y:S01]  /*04b0*/  LDCU UR6, c[0x0][0x3a4] ;  /* 0x00007480ff0677ac */ /* 0x000ea20008000800 */
[----:B0----5:R-:W-:-:S05]  /*04c0*/  IMAD.IADD R9, R0, 0x1, -R7 ;  /* 0x0000000100097824 */ /* 0x021fca00078e0a07 */
[----:B------:R-:W-:Y:S02]  /*04d0*/  ISETP.GE.AND P0, PT, R9, R6, PT ;  /* 0x000000060900720c */ /* 0x000fe40003f06270 */
[----:B--2---:R-:W-:-:S13]  /*04e0*/  ISETP.LT.AND P1, PT, R0, UR6, PT ;  /* 0x0000000600007c0c */ /* 0x004fda000bf21270 */
[----:B------:R-:W-:Y:S05]  /*04f0*/  @!P0 BRA P1, `(.L_x_6) ;  /* 0xfffffffc00548947 */ /* 0x000fea000083ffff */
[----:B------:R-:W-:Y:S05]  /*0500*/  EXIT ;  /* 0x000000000000794d */ /* 0x000fea0003800000 */
        .weak           $__internal_0_$__cuda_sm3x_div_rn_noftz_f32_slowpath
        .type           $__internal_0_$__cuda_sm3x_div_rn_noftz_f32_slowpath,@function
        .size           $__internal_0_$__cuda_sm3x_div_rn_noftz_f32_slowpath,(.L_x_16 - $__internal_0_$__cuda_sm3x_div_rn_noftz_f32_slowpath)
$__internal_0_$__cuda_sm3x_div_rn_noftz_f32_slowpath:
[--C-:B------:R-:W-:Y:S01]  /*0510*/  SHF.R.U32.HI R6, RZ, 0x17, R3.reuse ;  /* 0x00000017ff067819 */ /* 0x100fe20000011603 */
[--C-:B------:R-:W-:Y:S01]  /*0520*/  IMAD.MOV.U32 R7, RZ, RZ, R0.reuse ;  /* 0x000000ffff077224 */ /* 0x100fe200078e0000 */
[----:B------:R-:W-:Y:S01]  /*0530*/  SHF.R.U32.HI R5, RZ, 0x17, R0 ;  /* 0x00000017ff057819 */ /* 0x000fe20000011600 */
[----:B------:R-:W-:Y:S01]  /*0540*/  IMAD.MOV.U32 R8, RZ, RZ, R3 ;  /* 0x000000ffff087224 */ /* 0x000fe200078e0003 */
[----:B------:R-:W-:Y:S02]  /*0550*/  LOP3.LUT R6, R6, 0xff, RZ, 0xc0, !PT ;  /* 0x000000ff06067812 */ /* 0x000fe400078ec0ff */
[----:B------:R-:W-:-:S03]  /*0560*/  LOP3.LUT R5, R5, 0xff, RZ, 0xc0, !PT ;  /* 0x000000ff05057812 */ /* 0x000fc600078ec0ff */
[----:B------:R-:W-:Y:S02]  /*0570*/  VIADD R11, R6, 0xffffffff ;  /* 0xffffffff060b7836 */ /* 0x000fe40000000000 */
[----:B------:R-:W-:-:S03]  /*0580*/  VIADD R10, R5, 0xffffffff ;  /* 0xffffffff050a7836 */ /* 0x000fc60000000000 */
[----:B------:R-:W-:-:S04]  /*0590*/  ISETP.GT.U32.AND P0, PT, R11, 0xfd, PT ;  /* 0x000000fd0b00780c */ /* 0x000fc80003f04070 */
[----:B------:R-:W-:-:S13]  /*05a0*/  ISETP.GT.U32.OR P0, PT, R10, 0xfd, P0 ;  /* 0x000000fd0a00780c */ /* 0x000fda0000704470 */
[----:B------:R-:W-:Y:S01]  /*05b0*/  @!P0 IMAD.MOV.U32 R9, RZ, RZ, RZ ;  /* 0x000000ffff098224 */ /* 0x000fe200078e00ff */
[----:B------:R-:W-:Y:S06]  /*05c0*/  @!P0 BRA `(.L_x_7) ;  /* 0x00000000005c8947 */ /* 0x000fec0003800000 */
[----:B------:R-:W-:Y:S02]  /*05d0*/  FSETP.GTU.FTZ.AND P0, PT, |R0|, +INF , PT ;  /* 0x7f8000000000780b */ /* 0x000fe40003f1c200 */
[----:B------:R-:W-:-:S04]  /*05e0*/  FSETP.GTU.FTZ.AND P1, PT, |R3|, +INF , PT ;  /* 0x7f8000000300780b */ /* 0x000fc80003f3c200 */
[----:B------:R-:W-:-:S13]  /*05f0*/  PLOP3.LUT P0, PT, P0, P1, PT, 0xf8, 0x8f ;  /* 0x00000000008f781c */ /* 0x000fda0000703f70 */
[----:B------:R-:W-:Y:S05]  /*0600*/  @P0 BRA `(.L_x_8) ;  /* 0x0000000400440947 */ /* 0x000fea0003800000 */
[----:B------:R-:W-:-:S13]  /*0610*/  LOP3.LUT P0, RZ, R8, 0x7fffffff, R7, 0xc8, !PT ;  /* 0x7fffffff08ff7812 */ /* 0x000fda000780c807 */
[----:B------:R-:W-:Y:S05]  /*0620*/  @!P0 BRA `(.L_x_9) ;  /* 0x0000000400348947 */ /* 0x000fea0003800000 */
[C---:B------:R-:W-:Y:S02]  /*0630*/  FSETP.NEU.FTZ.AND P2, PT, |R0|.reuse, +INF , PT ;  /* 0x7f8000000000780b */ /* 0x040fe40003f5d200 */
[----:B------:R-:W-:Y:S02]  /*0640*/  FSETP.NEU.FTZ.AND P1, PT, |R3|, +INF , PT ;  /* 0x7f8000000300780b */ /* 0x000fe40003f3d200 */
[----:B------:R-:W-:-:S11]  /*0650*/  FSETP.NEU.FTZ.AND P0, PT, |R0|, +INF , PT ;  /* 0x7f8000000000780b */ /* 0x000fd60003f1d200 */
[----:B------:R-:W-:Y:S05]  /*0660*/  @!P1 BRA !P2, `(.L_x_9) ;  /* 0x0000000400249947 */ /* 0x000fea0005000000 */
[----:B------:R-:W-:-:S04]  /*0670*/  LOP3.LUT P2, RZ, R7, 0x7fffffff, RZ, 0xc0, !PT ;  /* 0x7fffffff07ff7812 */ /* 0x000fc8000784c0ff */
[----:B------:R-:W-:-:S13]  /*0680*/  PLOP3.LUT P1, PT, P1, P2, PT, 0x2f, 0xf2 ;  /* 0x0000000000f2781c */ /* 0x000fda0000f24577 */
[----:B------:R-:W-:Y:S05]  /*0690*/  @P1 BRA `(.L_x_10) ;  /* 0x0000000400101947 */ /* 0x000fea0003800000 */
[----:B------:R-:W-:-:S04]  /*06a0*/  LOP3.LUT P1, RZ, R8, 0x7fffffff, RZ, 0xc0, !PT ;  /* 0x7fffffff08ff7812 */ /* 0x000fc8000782c0ff */
[----:B------:R-:W-:-:S13]  /*06b0*/  PLOP3.LUT P0, PT, P0, P1, PT, 0x2f, 0xf2 ;  /* 0x0000000000f2781c */ /* 0x000fda0000702577 */
[----:B------:R-:W-:Y:S05]  /*06c0*/  @P0 BRA `(.L_x_11) ;  /* 0x0000000000f80947 */ /* 0x000fea0003800000 */
[----:B------:R-:W-:Y:S02]  /*06d0*/  ISETP.GE.AND P0, PT, R10, RZ, PT ;  /* 0x000000ff0a00720c */ /* 0x000fe40003f06270 */
[----:B------:R-:W-:-:S11]  /*06e0*/  ISETP.GE.AND P1, PT, R11, RZ, PT ;  /* 0x000000ff0b00720c */ /* 0x000fd60003f26270 */
[----:B------:R-:W-:Y:S02]  /*06f0*/  @P0 IMAD.MOV.U32 R9, RZ, RZ, RZ ;  /* 0x000000ffff090224 */ /* 0x000fe400078e00ff */
[----:B------:R-:W-:Y:S01]  /*0700*/  @!P0 FFMA R7, R0, 1.84467440737095516160e+19, RZ ;  /* 0x5f80000000078823 */ /* 0x000fe200000000ff */
[----:B------:R-:W-:Y:S02]  /*0710*/  @!P0 IMAD.MOV.U32 R9, RZ, RZ, -0x40 ;  /* 0xffffffc0ff098424 */ /* 0x000fe400078e00ff */
[----:B------:R-:W-:Y:S02]  /*0720*/  @!P1 FFMA R8, R3, 1.84467440737095516160e+19, RZ ;  /* 0x5f80000003089823 */ /* 0x000fe400000000ff */
[----:B------:R-:W-:-:S07]  /*0730*/  @!P1 VIADD R9, R9, 0x40 ;  /* 0x0000004009099836 */ /* 0x000fce0000000000 */
.L_x_7:
[----:B------:R-:W-:Y:S01]  /*0740*/  LEA R3, R6, 0xc0800000, 0x17 ;  /* 0xc080000006037811 */ /* 0x000fe200078eb8ff */
[----:B------:R-:W-:-:S04]  /*0750*/  VIADD R5, R5, 0xffffff81 ;  /* 0xffffff8105057836 */ /* 0x000fc80000000000 */
[----:B------:R-:W-:Y:S01]  /*0760*/  IMAD.IADD R3, R8, 0x1, -R3 ;  /* 0x0000000108037824 */ /* 0x000fe200078e0a03 */
[C---:B------:R-:W-:Y:S01]  /*0770*/  IADD3 R6, PT, PT, R5.reuse, 0x7f, -R6 ;  /* 0x0000007f05067810 */ /* 0x040fe20007ffe806 */
[----:B------:R-:W-:Y:S02]  /*0780*/  IMAD R0, R5, -0x800000, R7 ;  /* 0xff80000005007824 */ /* 0x000fe400078e0207 */
[----:B------:R-:W0:Y:S01]  /*0790*/  MUFU.RCP R8, R3 ;  /* 0x0000000300087308 */ /* 0x000e220000001000 */
[----:B------:R-:W-:Y:S01]  /*07a0*/  FADD.FTZ R11, -R3, -RZ ;  /* 0x800000ff030b7221 */ /* 0x000fe20000010100 */
[----:B------:R-:W-:-:S03]  /*07b0*/  IMAD.IADD R6, R6, 0x1, R9 ;  /* 0x0000000106067824 */ /* 0x000fc600078e0209 */
[----:B0-----:R-:W-:-:S04]  /*07c0*/  FFMA R13, R8, R11, 1 ;  /* 0x3f800000080d7423 */ /* 0x001fc8000000000b */
[----:B------:R-:W-:-:S04]  /*07d0*/  FFMA R10, R8, R13, R8 ;  /* 0x0000000d080a7223 */ /* 0x000fc80000000008 */
[----:B------:R-:W-:-:S04]  /*07e0*/  FFMA R7, R0, R10, RZ ;  /* 0x0000000a00077223 */ /* 0x000fc800000000ff */
[----:B------:R-:W-:-:S04]  /*07f0*/  FFMA R8, R11, R7, R0 ;  /* 0x000000070b087223 */ /* 0x000fc80000000000 */
[----:B------:R-:W-:-:S04]  /*0800*/  FFMA R7, R10, R8, R7 ;  /* 0x000000080a077223 */ /* 0x000fc80000000007 */
[----:B------:R-:W-:-:S04]  /*0810*/  FFMA R8, R11, R7, R0 ;  /* 0x000000070b087223 */ /* 0x000fc80000000000 */
[----:B------:R-:W-:-:S05]  /*0820*/  FFMA R0, R10, R8, R7 ;  /* 0x000000080a007223 */ /* 0x000fca0000000007 */
[----:B------:R-:W-:-:S04]  /*0830*/  SHF.R.U32.HI R3, RZ, 0x17, R0 ;  /* 0x00000017ff037819 */ /* 0x000fc80000011600 */
[----:B------:R-:W-:-:S05]  /*0840*/  LOP3.LUT R3, R3, 0xff, RZ, 0xc0, !PT ;  /* 0x000000ff03037812 */ /* 0x000fca00078ec0ff */
[----:B------:R-:W-:-:S04]  /*0850*/  IMAD.IADD R9, R3, 0x1, R6 ;  /* 0x0000000103097824 */ /* 0x000fc800078e0206 */
[----:B------:R-:W-:-:S05]  /*0860*/  VIADD R3, R9, 0xffffffff ;  /* 0xffffffff09037836 */ /* 0x000fca0000000000 */
[----:B------:R-:W-:-:S13]  /*0870*/  ISETP.GE.U32.AND P0, PT, R3, 0xfe, PT ;  /* 0x000000fe0300780c */ /* 0x000fda0003f06070 */
[----:B------:R-:W-:Y:S05]  /*0880*/  @!P0 BRA `(.L_x_12) ;  /* 0x0000000000808947 */ /* 0x000fea0003800000 */
[----:B------:R-:W-:-:S13]  /*0890*/  ISETP.GT.AND P0, PT, R9, 0xfe, PT ;  /* 0x000000fe0900780c */ /* 0x000fda0003f04270 */
[----:B------:R-:W-:Y:S05]  /*08a0*/  @P0 BRA `(.L_x_13) ;  /* 0x00000000006c0947 */ /* 0x000fea0003800000 */
[----:B------:R-:W-:-:S13]  /*08b0*/  ISETP.GE.AND P0, PT, R9, 0x1, PT ;  /* 0x000000010900780c */ /* 0x000fda0003f06270 */
[----:B------:R-:W-:Y:S05]  /*08c0*/  @P0 BRA `(.L_x_14) ;  /* 0x0000000000980947 */ /* 0x000fea0003800000 */
[----:B------:R-:W-:Y:S02]  /*08d0*/  ISETP.GE.AND P0, PT, R9, -0x18, PT ;  /* 0xffffffe80900780c */ /* 0x000fe40003f06270 */
[----:B------:R-:W-:-:S11]  /*08e0*/  LOP3.LUT R0, R0, 0x80000000, RZ, 0xc0, !PT ;  /* 0x8000000000007812 */ /* 0x000fd600078ec0ff */
[----:B------:R-:W-:Y:S05]  /*08f0*/  @!P0 BRA `(.L_x_14) ;  /* 0x00000000008c8947 */ /* 0x000fea0003800000 */
[CCC-:B------:R-:W-:Y:S01]  /*0900*/  FFMA.RZ R3, R10.reuse, R8.reuse, R7.reuse ;  /* 0x000000080a037223 */ /* 0x1c0fe2000000c007 */
[CCC-:B------:R-:W-:Y:S01]  /*0910*/  FFMA.RM R6, R10.reuse, R8.reuse, R7.reuse ;  /* 0x000000080a067223 */ /* 0x1c0fe20000004007 */
[C---:B------:R-:W-:Y:S02]  /*0920*/  ISETP.NE.AND P2, PT, R9.reuse, RZ, PT ;  /* 0x000000ff0900720c */ /* 0x040fe40003f45270 */
[----:B------:R-:W-:Y:S02]  /*0930*/  ISETP.NE.AND P1, PT, R9, RZ, PT ;  /* 0x000000ff0900720c */ /* 0x000fe40003f25270 */
[----:B------:R-:W-:Y:S01]  /*0940*/  LOP3.LUT R5, R3, 0x7fffff, RZ, 0xc0, !PT ;  /* 0x007fffff03057812 */ /* 0x000fe200078ec0ff */
[----:B------:R-:W-:Y:S01]  /*0950*/  FFMA.RP R3, R10, R8, R7 ;  /* 0x000000080a037223 */ /* 0x000fe20000008007 */
[----:B------:R-:W-:Y:S02]  /*0960*/  VIADD R8, R9, 0x20 ;  /* 0x0000002009087836 */ /* 0x000fe40000000000 */
[----:B------:R-:W-:Y:S01]  /*0970*/  LOP3.LUT R5, R5, 0x800000, RZ, 0xfc, !PT ;  /* 0x0080000005057812 */ /* 0x000fe200078efcff */
[----:B------:R-:W-:Y:S01]  /*0980*/  IMAD.MOV R7, RZ, RZ, -R9 ;  /* 0x000000ffff077224 */ /* 0x000fe200078e0a09 */
[----:B------:R-:W-:-:S02]  /*0990*/  FSETP.NEU.FTZ.AND P0, PT, R3, R6, PT ;  /* 0x000000060300720b */ /* 0x000fc40003f1d000 */
[----:B------:R-:W-:Y:S02]  /*09a0*/  SHF.L.U32 R8, R5, R8, RZ ;  /* 0x0000000805087219 */ /* 0x000fe400000006ff */
[----:B------:R-:W-:Y:S02]  /*09b0*/  SEL R6, R7, RZ, P2 ;  /* 0x000000ff07067207 */ /* 0x000fe40001000000 */
[----:B------:R-:W-:Y:S02]  /*09c0*/  ISETP.NE.AND P1, PT, R8, RZ, P1 ;  /* 0x000000ff0800720c */ /* 0x000fe40000f25270 */
[----:B------:R-:W-:Y:S02]  /*09d0*/  SHF.R.U32.HI R6, RZ, R6, R5 ;  /* 0x00000006ff067219 */ /* 0x000fe40000011605 */
[----:B------:R-:W-:Y:S02]  /*09e0*/  PLOP3.LUT P0, PT, P0, P1, PT, 0xf8, 0x8f ;  /* 0x00000000008f781c */ /* 0x000fe40000703f70 */
[----:B------:R-:W-:-:S02]  /*09f0*/  SHF.R.U32.HI R8, RZ, 0x1, R6 ;  /* 0x00000001ff087819 */ /* 0x000fc40000011606 */
[----:B------:R-:W-:-:S04]  /*0a00*/  SEL R3, RZ, 0x1, !P0 ;  /* 0x00000001ff037807 */ /* 0x000fc80004000000 */
[----:B------:R-:W-:-:S04]  /*0a10*/  LOP3.LUT R3, R3, 0x1, R8, 0xf8, !PT ;  /* 0x0000000103037812 */ /* 0x000fc800078ef808 */
[----:B------:R-:W-:-:S05]  /*0a20*/  LOP3.LUT R3, R3, R6, RZ, 0xc0, !PT ;  /* 0x0000000603037212 */ /* 0x000fca00078ec0ff */
[----:B------:R-:W-:-:S05]  /*0a30*/  IMAD.IADD R3, R8, 0x1, R3 ;  /* 0x0000000108037824 */ /* 0x000fca00078e0203 */
[----:B------:R-:W-:Y:S01]  /*0a40*/  LOP3.LUT R0, R3, R0, RZ, 0xfc, !PT ;  /* 0x0000000003007212 */ /* 0x000fe200078efcff */
[----:B------:R-:W-:Y:S06]  /*0a50*/  BRA `(.L_x_14) ;  /* 0x0000000000347947 */ /* 0x000fec0003800000 */
.L_x_13:
[----:B------:R-:W-:-:S04]  /*0a60*/  LOP3.LUT R0, R0, 0x80000000, RZ, 0xc0, !PT ;  /* 0x8000000000007812 */ /* 0x000fc800078ec0ff */
[----:B------:R-:W-:Y:S01]  /*0a70*/  LOP3.LUT R0, R0, 0x7f800000, RZ, 0xfc, !PT ;  /* 0x7f80000000007812 */ /* 0x000fe200078efcff */
[----:B------:R-:W-:Y:S06]  /*0a80*/  BRA `(.L_x_14) ;  /* 0x0000000000287947 */ /* 0x000fec0003800000 */
.L_x_12:
[----:B------:R-:W-:Y:S01]  /*0a90*/  IMAD R0, R6, 0x800000, R0 ;  /* 0x0080000006007824 */ /* 0x000fe200078e0200 */
[----:B------:R-:W-:Y:S06]  /*0aa0*/  BRA `(.L_x_14) ;  /* 0x0000000000207947 */ /* 0x000fec0003800000 */
.L_x_11:
[----:B------:R-:W-:-:S04]  /*0ab0*/  LOP3.LUT R0, R8, 0x80000000, R7, 0x48, !PT ;  /* 0x8000000008007812 */ /* 0x000fc800078e4807 */
[----:B------:R-:W-:Y:S01]  /*0ac0*/  LOP3.LUT R0, R0, 0x7f800000, RZ, 0xfc, !PT ;  /* 0x7f80000000007812 */ /* 0x000fe200078efcff */
[----:B------:R-:W-:Y:S06]  /*0ad0*/  BRA `(.L_x_14) ;  /* 0x0000000000147947 */ /* 0x000fec0003800000 */
.L_x_10:
[----:B------:R-:W-:Y:S01]  /*0ae0*/  LOP3.LUT R0, R8, 0x80000000, R7, 0x48, !PT ;  /* 0x8000000008007812 */ /* 0x000fe200078e4807 */
[----:B------:R-:W-:Y:S06]  /*0af0*/  BRA `(.L_x_14) ;  /* 0x00000000000c7947 */ /* 0x000fec0003800000 */
.L_x_9:
[----:B------:R-:W0:Y:S01]  /*0b00*/  MUFU.RSQ R0, -QNAN ;  /* 0xffc0000000007908 */ /* 0x000e220000001400 */
[----:B------:R-:W-:Y:S05]  /*0b10*/  BRA `(.L_x_14) ;  /* 0x0000000000047947 */ /* 0x000fea0003800000 */
.L_x_8:
[----:B------:R-:W-:-:S07]  /*0b20*/  FADD.FTZ R0, R0, R3 ;  /* 0x0000000300007221 */ /* 0x000fce0000010000 */
.L_x_14:
[----:B------:R-:W-:-:S04]  /*0b30*/  IMAD.MOV.U32 R5, RZ, RZ, 0x0 ;  /* 0x00000000ff057424 */ /* 0x000fc800078e00ff */
[----:B0-----:R-:W-:Y:S05]  /*0b40*/  RET.REL.NODEC R4 `(_Z12patternMatchPcS_PiS0_iiS0_) ;  /* 0xfffffff4042c7950 */ /* 0x001fea0003c3ffff */
.L_x_15:
[----:B------:R-:W-:-:S00]  /*0b50*/  BRA `(.L_x_15) ;  /* 0xfffffffc00fc7947 */ /* 0x000fc0000383ffff */
[----:B------:R-:W-:-:S00]  /*0b60*/  NOP ;  /* 0x0000000000007918 */ /* 0x000fc00000000000 */
        /* <DEDUP_REMOVED lines=9> */
.L_x_16:


//--------------------- .nv.shared.reserved.0     --------------------------
	.section	.nv.shared.reserved.0,"aw",@nobits
	.weak		__nv_reservedSMEM_offset_0_alias
	.size		__nv_reservedSMEM_offset_0_alias, 0, 64
	.other		__nv_reservedSMEM_offset_0_alias,@"STO_CUDA_RESERVED_SHARED STV_DEFAULT"
__nv_reservedSMEM_offset_0_alias:
	.zero		0
	.zero		64


//--------------------- .nv.global                --------------------------
	.section	.nv.global,"aw",@nobits
	.align	4
.nv.global:
	.type		match,@object
	.size		match,(.L_0 - match)
	.other		match,@"STV_DEFAULT STO_CUDA_MANAGED"
match:
	.zero		4
.L_0:


//--------------------- .nv.constant0._Z12patternMatchPcS_PiS0_iiS0_ --------------------------
	.section	.nv.constant0._Z12patternMatchPcS_PiS0_iiS0_,"a",@progbits
	.sectionflags	@""
	.align	4
.nv.constant0._Z12patternMatchPcS_PiS0_iiS0_:
	.zero		944


//--------------------- SYMBOLS --------------------------

	.type		.nv.reservedSmem.offset0,@object
	.size		.nv.reservedSmem.offset0,0x4
